	.headerflags	@"EF_CUDA_TEXMODE_UNIFIED EF_CUDA_64BIT_ADDRESS EF_CUDA_ACCELERATORS EF_CUDA_SM90 EF_CUDA_VIRTUAL_SM(EF_CUDA_SM90)"
	.elftype	@"ET_EXEC"


//--------------------- .nv.info                  --------------------------
	.section	.nv.info,"",@"SHT_CUDA_INFO"
	.align	4


	//----- nvinfo : EIATTR_REGCOUNT
	.align		4
        /*0000*/ 	.byte	0x04, 0x2f
        /*0002*/ 	.short	(.L_5 - .L_4)
	.align		4
.L_4:
        /*0004*/ 	.word	index@(triton_poi_fused__to_copy_cat_index_put_lift_fresh_scatter_add_2)
        /*0008*/ 	.word	0x00000025


	//----- nvinfo : EIATTR_MIN_STACK_SIZE
	.align		4
.L_5:
        /*000c*/ 	.byte	0x04, 0x12
        /*000e*/ 	.short	(.L_7 - .L_6)
	.align		4
.L_6:
        /*0010*/ 	.word	index@(triton_poi_fused__to_copy_cat_index_put_lift_fresh_scatter_add_2)
        /*0014*/ 	.word	0x00000000


	//----- nvinfo : EIATTR_FRAME_SIZE
	.align		4
.L_7:
        /*0018*/ 	.byte	0x04, 0x11
        /*001a*/ 	.short	(.L_9 - .L_8)
	.align		4
.L_8:
        /*001c*/ 	.word	index@(triton_poi_fused__to_copy_cat_index_put_lift_fresh_scatter_add_2)
        /*0020*/ 	.word	0x00000000


	//----- nvinfo : EIATTR_MIN_STACK_SIZE
	.align		4
.L_9:
        /*0024*/ 	.byte	0x04, 0x12
        /*0026*/ 	.short	(.L_11 - .L_10)
	.align		4
.L_10:
        /*0028*/ 	.word	index@(triton_poi_fused__to_copy_cat_index_put_lift_fresh_scatter_add_2)
        /*002c*/ 	.word	0x00000000
.L_11:


//--------------------- .nv.info.triton_poi_fused__to_copy_cat_index_put_lift_fresh_scatter_add_2 --------------------------
	.section	.nv.info.triton_poi_fused__to_copy_cat_index_put_lift_fresh_scatter_add_2,"",@"SHT_CUDA_INFO"
	.sectionflags	@""
	.align	4


	//----- nvinfo : EIATTR_CUDA_API_VERSION
	.align		4
        /*0000*/ 	.byte	0x04, 0x37
        /*0002*/ 	.short	(.L_13 - .L_12)
.L_12:
        /*0004*/ 	.word	0x0000007c


	//----- nvinfo : EIATTR_KPARAM_INFO
	.align		4
.L_13:
        /*0008*/ 	.byte	0x04, 0x17
        /*000a*/ 	.short	(.L_15 - .L_14)
.L_14:
        /*000c*/ 	.word	0x00000000
        /*0010*/ 	.short	0x0005
        /*0012*/ 	.short	0x0028
        /*0014*/ 	.byte	0x00, 0xf0, 0x11, 0x00


	//----- nvinfo : EIATTR_KPARAM_INFO
	.align		4
.L_15:
        /*0018*/ 	.byte	0x04, 0x17
        /*001a*/ 	.short	(.L_17 - .L_16)
.L_16:
        /*001c*/ 	.word	0x00000000
        /*0020*/ 	.short	0x0004
        /*0022*/ 	.short	0x0020
        /*0024*/ 	.byte	0x00, 0xf4, 0x21, 0x00


	//----- nvinfo : EIATTR_KPARAM_INFO
	.align		4
.L_17:
        /*0028*/ 	.byte	0x04, 0x17
        /*002a*/ 	.short	(.L_19 - .L_18)
.L_18:
        /*002c*/ 	.word	0x00000000
        /*0030*/ 	.short	0x0003
        /*0032*/ 	.short	0x0018
        /*0034*/ 	.byte	0x00, 0xf4, 0x21, 0x00


	//----- nvinfo : EIATTR_KPARAM_INFO
	.align		4
.L_19:
        /*0038*/ 	.byte	0x04, 0x17
        /*003a*/ 	.short	(.L_21 - .L_20)
.L_20:
        /*003c*/ 	.word	0x00000000
        /*0040*/ 	.short	0x0002
        /*0042*/ 	.short	0x0010
        /*0044*/ 	.byte	0x00, 0xf4, 0x21, 0x00


	//----- nvinfo : EIATTR_KPARAM_INFO
	.align		4
.L_21:
        /*0048*/ 	.byte	0x04, 0x17
        /*004a*/ 	.short	(.L_23 - .L_22)
.L_22:
        /*004c*/ 	.word	0x00000000
        /*0050*/ 	.short	0x0001
        /*0052*/ 	.short	0x0008
        /*0054*/ 	.byte	0x00, 0xf4, 0x21, 0x00


	//----- nvinfo : EIATTR_KPARAM_INFO
	.align		4
.L_23:
        /*0058*/ 	.byte	0x04, 0x17
        /*005a*/ 	.short	(.L_25 - .L_24)
.L_24:
        /*005c*/ 	.word	0x00000000
        /*0060*/ 	.short	0x0000
        /*0062*/ 	.short	0x0000
        /*0064*/ 	.byte	0x00, 0xf4, 0x21, 0x00


	//----- nvinfo : EIATTR_SPARSE_MMA_MASK
	.align		4
.L_25:
        /*0068*/ 	.byte	0x03, 0x50
        /*006a*/ 	.short	0x0000


	//----- nvinfo : EIATTR_MAXREG_COUNT
	.align		4
        /*006c*/ 	.byte	0x03, 0x1b
        /*006e*/ 	.short	0x00ff


	//----- nvinfo : EIATTR_EXTERNS
	.align		4
        /*0070*/ 	.byte	0x04, 0x0f
        /*0072*/ 	.short	(.L_27 - .L_26)


	//   ....[0]....
	.align		4
.L_26:
        /*0074*/ 	.word	index@(__assertfail)


	//----- nvinfo : EIATTR_SYSCALL_OFFSETS
	.align		4
.L_27:
        /*0078*/ 	.byte	0x04, 0x46
        /*007a*/ 	.short	(.L_29 - .L_28)


	//   ....[0]....
.L_28:
        /*007c*/ 	.word	0x00000d50


	//----- nvinfo : EIATTR_EXIT_INSTR_OFFSETS
	.align		4
.L_29:
        /*0080*/ 	.byte	0x04, 0x1c
        /*0082*/ 	.short	(.L_31 - .L_30)


	//   ....[0]....
.L_30:
        /*0084*/ 	.word	0x00000f60


	//   ....[1]....
        /*0088*/ 	.word	0x00000f80


	//----- nvinfo : EIATTR_REQNTID
	.align		4
.L_31:
        /*008c*/ 	.byte	0x04, 0x10
        /*008e*/ 	.short	(.L_33 - .L_32)
.L_32:
        /*0090*/ 	.word	0x00000080
        /*0094*/ 	.word	0x00000001
        /*0098*/ 	.word	0x00000001


	//----- nvinfo : EIATTR_CRS_STACK_SIZE
	.align		4
.L_33:
        /*009c*/ 	.byte	0x04, 0x1e
        /*009e*/ 	.short	(.L_35 - .L_34)
.L_34:
        /*00a0*/ 	.word	0x00000000


	//----- nvinfo : EIATTR_CBANK_PARAM_SIZE
	.align		4
.L_35:
        /*00a4*/ 	.byte	0x03, 0x19
        /*00a6*/ 	.short	0x002c


	//----- nvinfo : EIATTR_PARAM_CBANK
	.align		4
        /*00a8*/ 	.byte	0x04, 0x0a
        /*00aa*/ 	.short	(.L_37 - .L_36)
	.align		4
.L_36:
        /*00ac*/ 	.word	index@(.nv.constant0.triton_poi_fused__to_copy_cat_index_put_lift_fresh_scatter_add_2)
        /*00b0*/ 	.short	0x0210
        /*00b2*/ 	.short	0x002c


	//----- nvinfo : EIATTR_SW_WAR
	.align		4
.L_37:
        /*00b4*/ 	.byte	0x04, 0x36
        /*00b6*/ 	.short	(.L_39 - .L_38)
.L_38:
        /*00b8*/ 	.word	0x00000008
.L_39:


//--------------------- .nv.callgraph             --------------------------
	.section	.nv.callgraph,"",@"SHT_CUDA_CALLGRAPH"
	.align	4
	.sectionentsize	8
	.align		4
        /*0000*/ 	.word	0x00000000
	.align		4
        /*0004*/ 	.word	0xffffffff
	.align		4
        /*0008*/ 	.word	index@(triton_poi_fused__to_copy_cat_index_put_lift_fresh_scatter_add_2)
	.align		4
        /*000c*/ 	.word	index@(__assertfail)
	.align		4
        /*0010*/ 	.word	0x00000000
	.align		4
        /*0014*/ 	.word	0xfffffffe
	.align		4
        /*0018*/ 	.word	0x00000000
	.align		4
        /*001c*/ 	.word	0xfffffffd
	.align		4
        /*0020*/ 	.word	0x00000000
	.align		4
        /*0024*/ 	.word	0xfffffffc


//--------------------- .nv.constant4             --------------------------
	.section	.nv.constant4,"a",@progbits
	.align	8
	.align		8
.nv.constant4:
        /*0000*/ 	.dword	__assertfail
	.align		8
        /*0008*/ 	.dword	assertFunc_0
	.align		8
        /*0010*/ 	.dword	assertFile_0
	.align		8
        /*0018*/ 	.dword	assertMessage_0
	.align		8
        /*0020*/ 	.dword	_$_str


//--------------------- .text.triton_poi_fused__to_copy_cat_index_put_lift_fresh_scatter_add_2 --------------------------
	.section	.text.triton_poi_fused__to_copy_cat_index_put_lift_fresh_scatter_add_2,"ax",@progbits
	.sectionflags	@"SHF_BARRIERS=1"
	.align	128
        .global         triton_poi_fused__to_copy_cat_index_put_lift_fresh_scatter_add_2
        .type           triton_poi_fused__to_copy_cat_index_put_lift_fresh_scatter_add_2,@function
        .size           triton_poi_fused__to_copy_cat_index_put_lift_fresh_scatter_add_2,(.L_x_2 - triton_poi_fused__to_copy_cat_index_put_lift_fresh_scatter_add_2)
        .other          triton_poi_fused__to_copy_cat_index_put_lift_fresh_scatter_add_2,@"STO_CUDA_ENTRY STV_DEFAULT"
triton_poi_fused__to_copy_cat_index_put_lift_fresh_scatter_add_2:
.text.triton_poi_fused__to_copy_cat_index_put_lift_fresh_scatter_add_2:
[----:B------:R-:W0:Y:S01]  /*0000*/  LDC R1, c[0x0][0x28] ;  /* 0x00000a00ff017b82 */ /* 0x000e220000000800 */
[----:B------:R-:W1:Y:S01]  /*0010*/  S2R R25, SR_TID.X ;  /* 0x0000000000197919 */ /* 0x000e620000002100 */
[----:B------:R-:W-:Y:S02]  /*0020*/  CS2R R16, SRZ ;  /* 0x0000000000107805 */ /* 0x000fe4000001ff00 */
[----:B------:R-:W-:Y:S01]  /*0030*/  CS2R R18, SRZ ;  /* 0x0000000000127805 */ /* 0x000fe2000001ff00 */
[----:B------:R-:W-:Y:S01]  /*0040*/  ULDC.64 UR4, c[0x0][0x208] ;  /* 0x0000820000047ab9 */ /* 0x000fe20000000a00 */
[----:B------:R-:W2:Y:S01]  /*0050*/  S2R R0, SR_CTAID.X ;  /* 0x0000000000007919 */ /* 0x000ea20000002500 */
[----:B-1----:R-:W-:-:S05]  /*0060*/  LOP3.LUT R25, R25, 0x7f, RZ, 0xc0, !PT ;  /* 0x0000007f19197812 */ /* 0x002fca00078ec0ff */
[----:B--2---:R-:W-:-:S05]  /*0070*/  IMAD R25, R0, 0x80, R25 ;  /* 0x0000008000197824 */ /* 0x004fca00078e0219 */
[----:B------:R-:W-:-:S04]  /*0080*/  SHF.R.S32.HI R0, RZ, 0x1f, R25 ;  /* 0x0000001fff007819 */ /* 0x000fc80000011419 */
[----:B------:R-:W-:-:S04]  /*0090*/  LEA.HI R24, R0, R25, RZ, 0x6 ;  /* 0x0000001900187211 */ /* 0x000fc800078f30ff */
[----:B------:R-:W-:Y:S02]  /*00a0*/  LOP3.LUT R0, R24, 0xffffffc0, RZ, 0xc0, !PT ;  /* 0xffffffc018007812 */ /* 0x000fe400078ec0ff */
[----:B------:R-:W-:-:S03]  /*00b0*/  SHF.R.S32.HI R24, RZ, 0x6, R24 ;  /* 0x00000006ff187819 */ /* 0x000fc60000011418 */
[----:B------:R-:W-:-:S04]  /*00c0*/  IMAD.IADD R0, R25, 0x1, -R0 ;  /* 0x0000000119007824 */ /* 0x000fc800078e0a00 */
[C---:B------:R-:W-:Y:S01]  /*00d0*/  VIADD R6, R0.reuse, 0xffffffe0 ;  /* 0xffffffe000067836 */ /* 0x040fe20000000000 */
[C---:B------:R-:W-:Y:S01]  /*00e0*/  LOP3.LUT R20, R0.reuse, 0xfffffff0, RZ, 0xc0, !PT ;  /* 0xfffffff000147812 */ /* 0x040fe200078ec0ff */
[C---:B------:R-:W-:Y:S01]  /*00f0*/  VIADD R8, R0.reuse, 0xffffffd0 ;  /* 0xffffffd000087836 */ /* 0x040fe20000000000 */
[----:B------:R-:W-:Y:S02]  /*0100*/  ISETP.GT.AND P0, PT, R0, 0x2f, PT ;  /* 0x0000002f0000780c */ /* 0x000fe40003f04270 */
[----:B------:R-:W-:Y:S02]  /*0110*/  PRMT R2, R6, 0x8880, RZ ;  /* 0x0000888006027816 */ /* 0x000fe400000000ff */
[----:B------:R-:W-:Y:S02]  /*0120*/  PRMT R4, R8, 0x8880, RZ ;  /* 0x0000888008047816 */ /* 0x000fe400000000ff */
[----:B------:R-:W-:Y:S02]  /*0130*/  PRMT R2, R2, 0x7710, RZ ;  /* 0x0000771002027816 */ /* 0x000fe400000000ff */
[----:B------:R-:W-:-:S02]  /*0140*/  ISETP.NE.AND P6, PT, R20, 0x20, PT ;  /* 0x000000201400780c */ /* 0x000fc40003fc5270 */
[----:B------:R-:W-:Y:S02]  /*0150*/  SHF.R.U32.HI R2, RZ, 0xb, R2 ;  /* 0x0000000bff027819 */ /* 0x000fe40000011602 */
[----:B------:R-:W-:Y:S02]  /*0160*/  ISETP.LT.AND P1, PT, R25, 0x100, !P6 ;  /* 0x000001001900780c */ /* 0x000fe40007721270 */
[----:B------:R-:W-:Y:S02]  /*0170*/  LOP3.LUT R3, R2, 0xf, RZ, 0xc0, !PT ;  /* 0x0000000f02037812 */ /* 0x000fe400078ec0ff */
[----:B------:R-:W-:-:S03]  /*0180*/  PRMT R2, R4, 0x7710, RZ ;  /* 0x0000771004027816 */ /* 0x000fc600000000ff */
[----:B------:R-:W-:Y:S01]  /*0190*/  IMAD.IADD R4, R6, 0x1, R3 ;  /* 0x0000000106047824 */ /* 0x000fe200078e0203 */
[----:B------:R-:W-:Y:S02]  /*01a0*/  SHF.R.U32.HI R5, RZ, 0xb, R2 ;  /* 0x0000000bff057819 */ /* 0x000fe40000011602 */
[----:B------:R-:W1:Y:S02]  /*01b0*/  LDC.64 R2, c[0x0][0x218] ;  /* 0x00008600ff027b82 */ /* 0x000e640000000a00 */
[----:B------:R-:W-:Y:S02]  /*01c0*/  LOP3.LUT R4, R4, 0xf0, RZ, 0xc0, !PT ;  /* 0x000000f004047812 */ /* 0x000fe400078ec0ff */
[----:B------:R-:W-:-:S03]  /*01d0*/  LOP3.LUT R7, R5, 0xf, RZ, 0xc0, !PT ;  /* 0x0000000f05077812 */ /* 0x000fc600078ec0ff */
[----:B------:R-:W-:Y:S02]  /*01e0*/  IMAD.MOV R9, RZ, RZ, -R4 ;  /* 0x000000ffff097224 */ /* 0x000fe400078e0a04 */
[----:B------:R-:W2:Y:S01]  /*01f0*/  LDC.64 R4, c[0x0][0x210] ;  /* 0x00008400ff047b82 */ /* 0x000ea20000000a00 */
[----:B------:R-:W-:Y:S02]  /*0200*/  IMAD.IADD R7, R8, 0x1, R7 ;  /* 0x0000000108077824 */ /* 0x000fe400078e0207 */
[----:B------:R-:W-:-:S03]  /*0210*/  PRMT R9, R9, 0x7710, RZ ;  /* 0x0000771009097816 */ /* 0x000fc600000000ff */
[----:B------:R-:W-:Y:S02]  /*0220*/  LOP3.LUT R7, R7, 0xf0, RZ, 0xc0, !PT ;  /* 0x000000f007077812 */ /* 0x000fe400078ec0ff */
[----:B------:R-:W-:-:S03]  /*0230*/  IMAD.IADD R6, R6, 0x1, R9 ;  /* 0x0000000106067824 */ /* 0x000fc600078e0209 */
[----:B------:R-:W-:Y:S02]  /*0240*/  IMAD.MOV R9, RZ, RZ, -R7 ;  /* 0x000000ffff097224 */ /* 0x000fe400078e0a07 */
[----:B------:R-:W-:Y:S01]  /*0250*/  IMAD.SHL.U32 R7, R24, 0x20, RZ ;  /* 0x0000002018077824 */ /* 0x000fe200078e00ff */
[----:B------:R-:W-:Y:S02]  /*0260*/  LOP3.LUT R6, R6, 0xffff, RZ, 0xc0, !PT ;  /* 0x0000ffff06067812 */ /* 0x000fe400078ec0ff */
[----:B------:R-:W-:Y:S01]  /*0270*/  PRMT R9, R9, 0x7710, RZ ;  /* 0x0000771009097816 */ /* 0x000fe200000000ff */
[----:B-1----:R-:W-:Y:S01]  /*0280*/  IMAD.WIDE R2, R7, 0x4, R2 ;  /* 0x0000000407027825 */ /* 0x002fe200078e0202 */
[----:B------:R-:W-:-:S03]  /*0290*/  PRMT R11, R6, 0x8880, RZ ;  /* 0x00008880060b7816 */ /* 0x000fc600000000ff */
[----:B------:R-:W-:Y:S02]  /*02a0*/  IMAD.IADD R6, R8, 0x1, R9 ;  /* 0x0000000108067824 */ /* 0x000fe400078e0209 */
[----:B--2---:R-:W-:-:S03]  /*02b0*/  IMAD.WIDE R8, R11, 0x4, R4 ;  /* 0x000000040b087825 */ /* 0x004fc600078e0204 */
[----:B------:R-:W-:Y:S01]  /*02c0*/  LOP3.LUT R6, R6, 0xffff, RZ, 0xc0, !PT ;  /* 0x0000ffff06067812 */ /* 0x000fe200078ec0ff */
[----:B------:R-:W-:Y:S01]  /*02d0*/  IMAD.WIDE R10, R11, 0x4, R2 ;  /* 0x000000040b0a7825 */ /* 0x000fe200078e0202 */
[----:B------:R-:W-:Y:S01]  /*02e0*/  ISETP.LT.AND P2, PT, R25, 0x100, P0 ;  /* 0x000001001900780c */ /* 0x000fe20000741270 */
[----:B------:R-:W2:Y:S01]  /*02f0*/  @P1 LDG.E.EL R16, desc[UR4][R8.64+0x40] ;  /* 0x0000400408101981 */ /* 0x000ea2000c2e1900 */
[----:B------:R-:W-:-:S03]  /*0300*/  PRMT R15, R6, 0x8880, RZ ;  /* 0x00008880060f7816 */ /* 0x000fc600000000ff */
[----:B------:R-:W3:Y:S01]  /*0310*/  @P1 LDG.E.EL R17, desc[UR4][R10.64+0x40] ;  /* 0x000040040a111981 */ /* 0x000ee2000c2e1900 */
[----:B------:R-:W-:Y:S02]  /*0320*/  IMAD.MOV.U32 R21, RZ, RZ, RZ ;  /* 0x000000ffff157224 */ /* 0x000fe400078e00ff */
[----:B------:R-:W-:Y:S01]  /*0330*/  IMAD.MOV.U32 R23, RZ, RZ, RZ ;  /* 0x000000ffff177224 */ /* 0x000fe200078e00ff */
[----:B------:R1:W4:Y:S01]  /*0340*/  @P1 LDG.E.EL R18, desc[UR4][R8.64] ;  /* 0x0000000408121981 */ /* 0x000322000c2e1900 */
[----:B------:R-:W-:-:S03]  /*0350*/  IMAD.WIDE R12, R15, 0x4, R4 ;  /* 0x000000040f0c7825 */ /* 0x000fc600078e0204 */
[----:B------:R-:W5:Y:S01]  /*0360*/  @P1 LDG.E.EL R19, desc[UR4][R10.64] ;  /* 0x000000040a131981 */ /* 0x000f62000c2e1900 */
[----:B------:R-:W-:-:S03]  /*0370*/  IMAD.WIDE R14, R15, 0x4, R2 ;  /* 0x000000040f0e7825 */ /* 0x000fc600078e0202 */
[----:B------:R-:W5:Y:S04]  /*0380*/  @P2 LDG.E.EL R21, desc[UR4][R12.64+0x40] ;  /* 0x000040040c152981 */ /* 0x000f68000c2e1900 */
[----:B------:R-:W5:Y:S01]  /*0390*/  @P2 LDG.E.EL R23, desc[UR4][R14.64+0x40] ;  /* 0x000040040e172981 */ /* 0x000f62000c2e1900 */
[----:B------:R-:W-:-:S06]  /*03a0*/  CS2R R6, SRZ ;  /* 0x0000000000067805 */ /* 0x000fcc000001ff00 */
[----:B------:R1:W5:Y:S04]  /*03b0*/  @P2 LDG.E.EL R6, desc[UR4][R12.64] ;  /* 0x000000040c062981 */ /* 0x000368000c2e1900 */
[----:B------:R-:W5:Y:S01]  /*03c0*/  @P2 LDG.E.EL R7, desc[UR4][R14.64] ;  /* 0x000000040e072981 */ /* 0x000f62000c2e1900 */
[C---:B-1----:R-:W-:Y:S02]  /*03d0*/  PRMT R8, R0.reuse, 0x8880, RZ ;  /* 0x0000888000087816 */ /* 0x042fe400000000ff */
[----:B------:R-:W-:Y:S02]  /*03e0*/  ISETP.GE.AND P5, PT, R0, 0x10, PT ;  /* 0x000000100000780c */ /* 0x000fe40003fa6270 */
[----:B------:R-:W-:Y:S01]  /*03f0*/  PRMT R8, R8, 0x7710, RZ ;  /* 0x0000771008087816 */ /* 0x000fe200000000ff */
[----:B0-----:R-:W-:-:S02]  /*0400*/  VIADD R13, R0, 0xfffffff0 ;  /* 0xfffffff0000d7836 */ /* 0x001fc40000000000 */
[----:B------:R-:W-:Y:S01]  /*0410*/  IMAD.MOV.U32 R12, RZ, RZ, RZ ;  /* 0x000000ffff0c7224 */ /* 0x000fe200078e00ff */
[----:B------:R-:W-:Y:S02]  /*0420*/  SHF.R.U32.HI R8, RZ, 0xb, R8 ;  /* 0x0000000bff087819 */ /* 0x000fe40000011608 */
[----:B------:R-:W-:Y:S02]  /*0430*/  PRMT R10, R13, 0x8880, RZ ;  /* 0x000088800d0a7816 */ /* 0x000fe400000000ff */
[----:B------:R-:W-:-:S05]  /*0440*/  LOP3.LUT R9, R8, 0xf, RZ, 0xc0, !PT ;  /* 0x0000000f08097812 */ /* 0x000fca00078ec0ff */
[----:B------:R-:W-:-:S05]  /*0450*/  IMAD.IADD R9, R0, 0x1, R9 ;  /* 0x0000000100097824 */ /* 0x000fca00078e0209 */
[----:B------:R-:W-:-:S05]  /*0460*/  LOP3.LUT R9, R9, 0xf0, RZ, 0xc0, !PT ;  /* 0x000000f009097812 */ /* 0x000fca00078ec0ff */
[----:B------:R-:W-:-:S05]  /*0470*/  IMAD.MOV R9, RZ, RZ, -R9 ;  /* 0x000000ffff097224 */ /* 0x000fca00078e0a09 */
[----:B------:R-:W-:-:S05]  /*0480*/  PRMT R9, R9, 0x7710, RZ ;  /* 0x0000771009097816 */ /* 0x000fca00000000ff */
[----:B------:R-:W-:-:S05]  /*0490*/  IMAD.IADD R0, R0, 0x1, R9 ;  /* 0x0000000100007824 */ /* 0x000fca00078e0209 */
[----:B------:R-:W-:-:S04]  /*04a0*/  LOP3.LUT R0, R0, 0xffff, RZ, 0xc0, !PT ;  /* 0x0000ffff00007812 */ /* 0x000fc800078ec0ff */
[----:B------:R-:W-:Y:S02]  /*04b0*/  PRMT R11, R0, 0x8880, RZ ;  /* 0x00008880000b7816 */ /* 0x000fe400000000ff */
[----:B------:R-:W-:Y:S02]  /*04c0*/  CS2R R26, SRZ ;  /* 0x00000000001a7805 */ /* 0x000fe4000001ff00 */
[----:B--2---:R-:W-:Y:S02]  /*04d0*/  SEL R16, R16, RZ, P1 ;  /* 0x000000ff10107207 */ /* 0x004fe40000800000 */
[----:B---3--:R-:W-:Y:S02]  /*04e0*/  SEL R17, R17, RZ, P1 ;  /* 0x000000ff11117207 */ /* 0x008fe40000800000 */
[----:B----4-:R-:W-:-:S03]  /*04f0*/  SEL R18, R18, RZ, P1 ;  /* 0x000000ff12127207 */ /* 0x010fc60000800000 */
[----:B------:R-:W-:Y:S01]  /*0500*/  FADD R17, R16, R17 ;  /* 0x0000001110117221 */ /* 0x000fe20000000000 */
[----:B-----5:R-:W-:-:S03]  /*0510*/  SEL R19, R19, RZ, P1 ;  /* 0x000000ff13137207 */ /* 0x020fc60000800000 */
[----:B------:R-:W0:Y:S02]  /*0520*/  FRND.FTZ.FLOOR R22, R17 ;  /* 0x0000001100167307 */ /* 0x000e240000215000 */
[----:B------:R-:W-:Y:S01]  /*0530*/  FADD R19, R18, R19 ;  /* 0x0000001312137221 */ /* 0x000fe20000000000 */
[----:B------:R-:W-:Y:S02]  /*0540*/  SEL R18, R21, RZ, P2 ;  /* 0x000000ff15127207 */ /* 0x000fe40001000000 */
[----:B------:R-:W-:-:S03]  /*0550*/  SEL R23, R23, RZ, P2 ;  /* 0x000000ff17177207 */ /* 0x000fc60001000000 */
[----:B------:R-:W1:Y:S02]  /*0560*/  FRND.FTZ.FLOOR R19, R19 ;  /* 0x0000001300137307 */ /* 0x000e640000215000 */
[----:B------:R-:W-:Y:S01]  /*0570*/  FADD R18, R18, R23 ;  /* 0x0000001712127221 */ /* 0x000fe20000000000 */
[----:B------:R-:W-:Y:S02]  /*0580*/  SEL R8, R6, RZ, P2 ;  /* 0x000000ff06087207 */ /* 0x000fe40001000000 */
[----:B------:R-:W-:-:S03]  /*0590*/  PRMT R6, R10, 0x7710, RZ ;  /* 0x000077100a067816 */ /* 0x000fc600000000ff */
[----:B------:R-:W2:Y:S01]  /*05a0*/  FRND.FTZ.FLOOR R18, R18 ;  /* 0x0000001200127307 */ /* 0x000ea20000215000 */
[----:B------:R-:W-:Y:S02]  /*05b0*/  SEL R7, R7, RZ, P2 ;  /* 0x000000ff07077207 */ /* 0x000fe40001000000 */
[----:B0-----:R-:W-:Y:S02]  /*05c0*/  FSETP.GTU.AND P1, PT, R22, RZ, PT ;  /* 0x000000ff1600720b */ /* 0x001fe40003f2c000 */
[----:B------:R-:W-:Y:S01]  /*05d0*/  SHF.R.U32.HI R6, RZ, 0xb, R6 ;  /* 0x0000000bff067819 */ /* 0x000fe20000011606 */
[----:B------:R-:W-:Y:S01]  /*05e0*/  FADD R7, R8, R7 ;  /* 0x0000000708077221 */ /* 0x000fe20000000000 */
[----:B------:R-:W-:Y:S01]  /*05f0*/  FSEL R17, R22, RZ, P1 ;  /* 0x000000ff16117208 */ /* 0x000fe20000800000 */
[----:B-1----:R-:W-:Y:S01]  /*0600*/  FADD R23, R19, 1 ;  /* 0x3f80000013177421 */ /* 0x002fe20000000000 */
[----:B------:R-:W-:Y:S01]  /*0610*/  LOP3.LUT R6, R6, 0xf, RZ, 0xc0, !PT ;  /* 0x0000000f06067812 */ /* 0x000fe200078ec0ff */
[----:B------:R-:W0:Y:S01]  /*0620*/  FRND.FTZ.FLOOR R19, R7 ;  /* 0x0000000700137307 */ /* 0x000e220000215000 */
[----:B------:R-:W-:Y:S01]  /*0630*/  FSETP.GEU.AND P1, PT, R17, 3, PT ;  /* 0x404000001100780b */ /* 0x000fe20003f2e000 */
[----:B------:R-:W-:Y:S01]  /*0640*/  IMAD.MOV.U32 R8, RZ, RZ, RZ ;  /* 0x000000ffff087224 */ /* 0x000fe200078e00ff */
[----:B------:R-:W-:Y:S01]  /*0650*/  FSETP.GTU.AND P3, PT, R23, RZ, PT ;  /* 0x000000ff1700720b */ /* 0x000fe20003f6c000 */
[----:B------:R-:W-:Y:S01]  /*0660*/  IMAD.IADD R6, R13, 0x1, R6 ;  /* 0x000000010d067824 */ /* 0x000fe200078e0206 */
[----:B--2---:R-:W-:-:S02]  /*0670*/  FSETP.GTU.AND P4, PT, R18, RZ, PT ;  /* 0x000000ff1200720b */ /* 0x004fc40003f8c000 */
[----:B------:R-:W-:Y:S02]  /*0680*/  FSEL R16, R23, RZ, P3 ;  /* 0x000000ff17107208 */ /* 0x000fe40001800000 */
[----:B------:R-:W-:Y:S02]  /*0690*/  FSEL R9, R18, RZ, P4 ;  /* 0x000000ff12097208 */ /* 0x000fe40002000000 */
[----:B------:R-:W-:Y:S02]  /*06a0*/  LOP3.LUT R6, R6, 0xf0, RZ, 0xc0, !PT ;  /* 0x000000f006067812 */ /* 0x000fe400078ec0ff */
[----:B------:R-:W-:Y:S02]  /*06b0*/  FSETP.NAN.AND P4, PT, R17, R17, PT ;  /* 0x000000111100720b */ /* 0x000fe40003f88000 */
[----:B------:R-:W-:Y:S01]  /*06c0*/  FSETP.GEU.AND P3, PT, R16, 3, PT ;  /* 0x404000001000780b */ /* 0x000fe20003f6e000 */
[----:B------:R-:W-:Y:S01]  /*06d0*/  IMAD.MOV R6, RZ, RZ, -R6 ;  /* 0x000000ffff067224 */ /* 0x000fe200078e0a06 */
[----:B------:R-:W-:-:S02]  /*06e0*/  ISETP.LT.AND P2, PT, R25, 0x100, !P5 ;  /* 0x000001001900780c */ /* 0x000fc40006f41270 */
[----:B------:R-:W-:Y:S02]  /*06f0*/  @P1 FSEL R17, R17, 3, P4 ;  /* 0x4040000011111808 */ /* 0x000fe40002000000 */
[----:B0-----:R-:W-:Y:S02]  /*0700*/  FSETP.GTU.AND P4, PT, R19, RZ, PT ;  /* 0x000000ff1300720b */ /* 0x001fe40003f8c000 */
[----:B------:R-:W-:Y:S01]  /*0710*/  PRMT R14, R6, 0x7710, RZ ;  /* 0x00007710060e7816 */ /* 0x000fe200000000ff */
[----:B------:R-:W-:Y:S01]  /*0720*/  IMAD.WIDE R6, R11, 0x4, R4 ;  /* 0x000000040b067825 */ /* 0x000fe200078e0204 */
[----:B------:R-:W-:Y:S02]  /*0730*/  FSEL R0, R19, RZ, P4 ;  /* 0x000000ff13007208 */ /* 0x000fe40002000000 */
[----:B------:R-:W-:Y:S01]  /*0740*/  FSETP.GEU.AND P1, PT, R9, 3, PT ;  /* 0x404000000900780b */ /* 0x000fe20003f2e000 */
[----:B------:R-:W-:Y:S01]  /*0750*/  IMAD.WIDE R10, R11, 0x4, R2 ;  /* 0x000000040b0a7825 */ /* 0x000fe200078e0202 */
[C---:B------:R-:W-:Y:S01]  /*0760*/  FSETP.NAN.AND P4, PT, R16.reuse, R16, PT ;  /* 0x000000101000720b */ /* 0x040fe20003f88000 */
[----:B------:R-:W2:Y:S02]  /*0770*/  @P2 LDG.E.EL R8, desc[UR4][R6.64+0x40] ;  /* 0x0000400406082981 */ /* 0x000ea4000c2e1900 */
[----:B------:R-:W-:Y:S01]  /*0780*/  IMAD.IADD R13, R13, 0x1, R14 ;  /* 0x000000010d0d7824 */ /* 0x000fe200078e020e */
[----:B------:R-:W-:Y:S01]  /*0790*/  @P3 FSEL R16, R16, 3, P4 ;  /* 0x4040000010103808 */ /* 0x000fe20002000000 */
[----:B------:R-:W3:Y:S01]  /*07a0*/  @P2 LDG.E.EL R12, desc[UR4][R10.64+0x40] ;  /* 0x000040040a0c2981 */ /* 0x000ee2000c2e1900 */
[----:B------:R-:W-:-:S02]  /*07b0*/  FSETP.GEU.AND P3, PT, R0, 3, PT ;  /* 0x404000000000780b */ /* 0x000fc40003f6e000 */
[----:B------:R-:W-:Y:S01]  /*07c0*/  FSETP.NAN.AND P4, PT, R9, R9, PT ;  /* 0x000000090900720b */ /* 0x000fe20003f88000 */
[----:B------:R-:W-:Y:S01]  /*07d0*/  IMAD.MOV.U32 R14, RZ, RZ, RZ ;  /* 0x000000ffff0e7224 */ /* 0x000fe200078e00ff */
[----:B------:R-:W-:Y:S01]  /*07e0*/  LOP3.LUT R15, R13, 0xffff, RZ, 0xc0, !PT ;  /* 0x0000ffff0d0f7812 */ /* 0x000fe200078ec0ff */
[----:B------:R-:W-:Y:S01]  /*07f0*/  IMAD.MOV.U32 R13, RZ, RZ, RZ ;  /* 0x000000ffff0d7224 */ /* 0x000fe200078e00ff */
[----:B------:R-:W-:Y:S02]  /*0800*/  @P1 FSEL R9, R9, 3, P4 ;  /* 0x4040000009091808 */ /* 0x000fe40002000000 */
[----:B------:R-:W-:Y:S01]  /*0810*/  FSETP.NAN.AND P1, PT, R0, R0, PT ;  /* 0x000000000000720b */ /* 0x000fe20003f28000 */
[----:B------:R0:W4:Y:S01]  /*0820*/  @P2 LDG.E.EL R14, desc[UR4][R6.64] ;  /* 0x00000004060e2981 */ /* 0x000122000c2e1900 */
[----:B------:R-:W-:-:S03]  /*0830*/  ISETP.NE.AND P4, PT, R20, 0x10, PT ;  /* 0x000000101400780c */ /* 0x000fc60003f85270 */
[----:B------:R-:W-:Y:S01]  /*0840*/  @P3 FSEL R0, R0, 3, P1 ;  /* 0x4040000000003808 */ /* 0x000fe20000800000 */
[----:B------:R-:W4:Y:S01]  /*0850*/  @P2 LDG.E.EL R13, desc[UR4][R10.64] ;  /* 0x000000040a0d2981 */ /* 0x000f22000c2e1900 */
[----:B------:R-:W-:Y:S02]  /*0860*/  ISETP.LT.AND P1, PT, R25, 0x100, !P4 ;  /* 0x000001001900780c */ /* 0x000fe40006721270 */
[----:B------:R-:W-:Y:S02]  /*0870*/  PRMT R15, R15, 0x8880, RZ ;  /* 0x000088800f0f7816 */ /* 0x000fe400000000ff */
[----:B------:R-:W-:Y:S01]  /*0880*/  CS2R R20, SRZ ;  /* 0x0000000000147805 */ /* 0x000fe2000001ff00 */
[----:B0-----:R-:W0:Y:S02]  /*0890*/  LDC.64 R6, c[0x0][0x220] ;  /* 0x00008800ff067b82 */ /* 0x001e240000000a00 */
[----:B------:R-:W-:-:S04]  /*08a0*/  IMAD.WIDE R4, R15, 0x4, R4 ;  /* 0x000000040f047825 */ /* 0x000fc800078e0204 */
[----:B------:R-:W-:Y:S02]  /*08b0*/  IMAD.WIDE R2, R15, 0x4, R2 ;  /* 0x000000040f027825 */ /* 0x000fe400078e0202 */
[----:B------:R-:W4:Y:S04]  /*08c0*/  @P1 LDG.E.EL R21, desc[UR4][R4.64+0x40] ;  /* 0x0000400404151981 */ /* 0x000f28000c2e1900 */
[----:B------:R-:W4:Y:S01]  /*08d0*/  @P1 LDG.E.EL R27, desc[UR4][R2.64+0x40] ;  /* 0x00004004021b1981 */ /* 0x000f22000c2e1900 */
[----:B------:R-:W-:-:S03]  /*08e0*/  IMAD.MOV.U32 R15, RZ, RZ, RZ ;  /* 0x000000ffff0f7224 */ /* 0x000fc600078e00ff */
[----:B------:R-:W4:Y:S04]  /*08f0*/  @P1 LDG.E.EL R20, desc[UR4][R2.64] ;  /* 0x0000000402141981 */ /* 0x000f28000c2e1900 */
[----:B------:R1:W4:Y:S01]  /*0900*/  @P1 LDG.E.EL R15, desc[UR4][R4.64] ;  /* 0x00000004040f1981 */ /* 0x000322000c2e1900 */
[C---:B------:R-:W-:Y:S01]  /*0910*/  ISETP.GE.AND P3, PT, R25.reuse, 0x100, PT ;  /* 0x000001001900780c */ /* 0x040fe20003f66270 */
[----:B0-----:R-:W-:-:S12]  /*0920*/  IMAD.WIDE R6, R25, 0x4, R6 ;  /* 0x0000000419067825 */ /* 0x001fd800078e0206 */
[----:B------:R0:W5:Y:S01]  /*0930*/  @!P3 LDG.E R26, desc[UR4][R6.64] ;  /* 0x00000004061ab981 */ /* 0x000162000c1e1900 */
[----:B-1----:R-:W-:Y:S01]  /*0940*/  FFMA R4, R0, 4, R9 ;  /* 0x4080000000047823 */ /* 0x002fe20000000009 */
[----:B--2---:R-:W-:Y:S02]  /*0950*/  SEL R11, R8, RZ, P2 ;  /* 0x000000ff080b7207 */ /* 0x004fe40001000000 */
[----:B---3--:R-:W-:-:S05]  /*0960*/  SEL R12, R12, RZ, P2 ;  /* 0x000000ff0c0c7207 */ /* 0x008fca0001000000 */
[----:B------:R-:W-:Y:S01]  /*0970*/  FADD R12, R11, R12 ;  /* 0x0000000c0b0c7221 */ /* 0x000fe20000000000 */
[----:B----4-:R-:W-:-:S05]  /*0980*/  SEL R14, R14, RZ, P2 ;  /* 0x000000ff0e0e7207 */ /* 0x010fca0001000000 */
[----:B------:R-:W1:Y:S01]  /*0990*/  FRND.FTZ.FLOOR R12, R12 ;  /* 0x0000000c000c7307 */ /* 0x000e620000215000 */
[----:B------:R-:W-:-:S05]  /*09a0*/  SEL R13, R13, RZ, P2 ;  /* 0x000000ff0d0d7207 */ /* 0x000fca0001000000 */
[----:B------:R-:W-:-:S06]  /*09b0*/  FADD R13, R14, R13 ;  /* 0x0000000d0e0d7221 */ /* 0x000fcc0000000000 */
[----:B------:R-:W2:Y:S01]  /*09c0*/  FRND.FTZ.FLOOR R13, R13 ;  /* 0x0000000d000d7307 */ /* 0x000ea20000215000 */
[----:B-1----:R-:W-:Y:S01]  /*09d0*/  FADD R29, R12, 1 ;  /* 0x3f8000000c1d7421 */ /* 0x002fe20000000000 */
[----:B------:R-:W-:Y:S02]  /*09e0*/  SEL R2, R21, RZ, P1 ;  /* 0x000000ff15027207 */ /* 0x000fe40000800000 */
[----:B------:R-:W-:Y:S02]  /*09f0*/  SEL R27, R27, RZ, P1 ;  /* 0x000000ff1b1b7207 */ /* 0x000fe40000800000 */
[----:B------:R-:W-:-:S03]  /*0a00*/  FSETP.GTU.AND P2, PT, R29, RZ, PT ;  /* 0x000000ff1d00720b */ /* 0x000fc60003f4c000 */
[----:B------:R-:W-:Y:S01]  /*0a10*/  FADD R2, R2, R27 ;  /* 0x0000001b02027221 */ /* 0x000fe20000000000 */
[----:B------:R-:W-:Y:S01]  /*0a20*/  FSEL R28, R29, RZ, P2 ;  /* 0x000000ff1d1c7208 */ /* 0x000fe20001000000 */
[----:B--2---:R-:W-:-:S04]  /*0a30*/  FADD R27, R13, 1 ;  /* 0x3f8000000d1b7421 */ /* 0x004fc80000000000 */
[----:B------:R-:W1:Y:S01]  /*0a40*/  FRND.FTZ.FLOOR R2, R2 ;  /* 0x0000000200027307 */ /* 0x000e620000215000 */
[----:B------:R-:W-:Y:S02]  /*0a50*/  FSETP.GEU.AND P2, PT, R28, 3, PT ;  /* 0x404000001c00780b */ /* 0x000fe40003f4e000 */
[----:B------:R-:W-:Y:S02]  /*0a60*/  SEL R15, R15, RZ, P1 ;  /* 0x000000ff0f0f7207 */ /* 0x000fe40000800000 */
[----:B------:R-:W-:Y:S02]  /*0a70*/  SEL R20, R20, RZ, P1 ;  /* 0x000000ff14147207 */ /* 0x000fe40000800000 */
[----:B------:R-:W-:-:S04]  /*0a80*/  FSETP.GTU.AND P1, PT, R27, RZ, PT ;  /* 0x000000ff1b00720b */ /* 0x000fc80003f2c000 */
[----:B------:R-:W-:Y:S02]  /*0a90*/  FSEL R31, R27, RZ, P1 ;  /* 0x000000ff1b1f7208 */ /* 0x000fe40000800000 */
[----:B------:R-:W-:Y:S01]  /*0aa0*/  FSETP.NAN.AND P1, PT, R28, R28, PT ;  /* 0x0000001c1c00720b */ /* 0x000fe20003f28000 */
[----:B------:R-:W-:Y:S01]  /*0ab0*/  FADD R20, R15, R20 ;  /* 0x000000140f147221 */ /* 0x000fe20000000000 */
[----:B-1----:R-:W-:Y:S02]  /*0ac0*/  FADD R30, R2, 1 ;  /* 0x3f800000021e7421 */ /* 0x002fe40000000000 */
[----:B------:R-:W-:Y:S02]  /*0ad0*/  @P2 FSEL R28, R28, 3, P1 ;  /* 0x404000001c1c2808 */ /* 0x000fe40000800000 */
[----:B------:R-:W-:Y:S01]  /*0ae0*/  FSETP.GEU.AND P1, PT, R31, 3, PT ;  /* 0x404000001f00780b */ /* 0x000fe20003f2e000 */
[----:B------:R-:W1:Y:S01]  /*0af0*/  FRND.FTZ.FLOOR R32, R20 ;  /* 0x0000001400207307 */ /* 0x000e620000215000 */
[----:B------:R-:W-:-:S04]  /*0b00*/  FSETP.GTU.AND P2, PT, R30, RZ, PT ;  /* 0x000000ff1e00720b */ /* 0x000fc80003f4c000 */
[----:B------:R-:W-:Y:S02]  /*0b10*/  FSEL R33, R30, RZ, P2 ;  /* 0x000000ff1e217208 */ /* 0x000fe40001000000 */
[----:B------:R-:W-:-:S05]  /*0b20*/  FSETP.NAN.AND P2, PT, R31, R31, PT ;  /* 0x0000001f1f00720b */ /* 0x000fca0003f48000 */
[----:B------:R-:W-:Y:S02]  /*0b30*/  @P1 FSEL R31, R31, 3, P2 ;  /* 0x404000001f1f1808 */ /* 0x000fe40001000000 */
[----:B------:R-:W-:Y:S02]  /*0b40*/  FSETP.GEU.AND P1, PT, R33, 3, PT ;  /* 0x404000002100780b */ /* 0x000fe40003f2e000 */
[----:B-1----:R-:W-:-:S04]  /*0b50*/  FSETP.GTU.AND P2, PT, R32, RZ, PT ;  /* 0x000000ff2000720b */ /* 0x002fc80003f4c000 */
[----:B------:R-:W-:Y:S02]  /*0b60*/  FSEL R34, R32, RZ, P2 ;  /* 0x000000ff20227208 */ /* 0x000fe40001000000 */
[----:B------:R-:W-:-:S05]  /*0b70*/  FSETP.NAN.AND P2, PT, R33, R33, PT ;  /* 0x000000212100720b */ /* 0x000fca0003f48000 */
[----:B------:R-:W-:Y:S02]  /*0b80*/  @P1 FSEL R33, R33, 3, P2 ;  /* 0x4040000021211808 */ /* 0x000fe40001000000 */
[C---:B------:R-:W-:Y:S02]  /*0b90*/  FSETP.GEU.AND P2, PT, R34.reuse, 3, PT ;  /* 0x404000002200780b */ /* 0x040fe40003f4e000 */
[----:B------:R-:W-:Y:S01]  /*0ba0*/  FSETP.NAN.AND P1, PT, R34, R34, PT ;  /* 0x000000222200720b */ /* 0x000fe20003f28000 */
[----:B------:R-:W-:Y:S01]  /*0bb0*/  FFMA R2, R16, 4, R17 ;  /* 0x4080000010027823 */ /* 0x000fe20000000011 */
[----:B------:R-:W-:-:S09]  /*0bc0*/  @P6 FSEL R2, R4, RZ, P0 ;  /* 0x000000ff04026208 */ /* 0x000fd20000000000 */
[----:B------:R-:W-:Y:S01]  /*0bd0*/  @P2 FSEL R34, R34, 3, P1 ;  /* 0x4040000022222808 */ /* 0x000fe20000800000 */
[----:B------:R-:W-:-:S04]  /*0be0*/  FFMA R14, R31, 4, R28 ;  /* 0x408000001f0e7823 */ /* 0x000fc8000000001c */
[----:B------:R-:W-:-:S05]  /*0bf0*/  FFMA R3, R34, 4, R33 ;  /* 0x4080000022037823 */ /* 0x000fca0000000021 */
[----:B------:R-:W-:-:S06]  /*0c00*/  @P5 FSEL R14, R3, R2, !P4 ;  /* 0x00000002030e5208 */ /* 0x000fcc0006000000 */
[----:B------:R-:W1:Y:S02]  /*0c10*/  F2I.S64.TRUNC R14, R14 ;  /* 0x0000000e000e7311 */ /* 0x000e64000020d900 */
[----:B-1----:R-:W-:-:S04]  /*0c20*/  ISETP.GE.U32.AND P0, PT, R14, 0x10, PT ;  /* 0x000000100e00780c */ /* 0x002fc80003f06070 */
[----:B------:R-:W-:-:S04]  /*0c30*/  ISETP.GE.U32.AND.EX P0, PT, R15, RZ, PT, P0 ;  /* 0x000000ff0f00720c */ /* 0x000fc80003f06100 */
[----:B------:R-:W-:-:S13]  /*0c40*/  ISETP.GT.OR P0, PT, R25, 0xff, !P0 ;  /* 0x000000ff1900780c */ /* 0x000fda0004704670 */
[----:B0-----:R-:W-:Y:S05]  /*0c50*/  @P0 BRA `(.L_x_0) ;  /* 0x0000000000400947 */ /* 0x001fea0003800000 */
[----:B------:R-:W-:Y:S01]  /*0c60*/  MOV R2, 0x0 ;  /* 0x0000000000027802 */ /* 0x000fe20000000f00 */
[----:B------:R-:W-:Y:S01]  /*0c70*/  ULDC.64 UR6, c[0x4][0x18] ;  /* 0x0100060000067ab9 */ /* 0x000fe20000000a00 */
[----:B------:R-:W-:Y:S01]  /*0c80*/  ULDC.64 UR8, c[0x4][0x8] ;  /* 0x0100020000087ab9 */ /* 0x000fe20000000a00 */
[----:B------:R-:W-:Y:S02]  /*0c90*/  IMAD.U32 R4, RZ, RZ, UR6 ;  /* 0x00000006ff047e24 */ /* 0x000fe4000f8e00ff */
[----:B------:R-:W-:Y:S01]  /*0ca0*/  IMAD.U32 R5, RZ, RZ, UR7 ;  /* 0x00000007ff057e24 */ /* 0x000fe2000f8e00ff */
[----:B------:R-:W0:Y:S01]  /*0cb0*/  LDC.64 R2, c[0x4][R2] ;  /* 0x0100000002027b82 */ /* 0x000e220000000a00 */
[----:B------:R-:W-:Y:S01]  /*0cc0*/  ULDC.64 UR6, c[0x4][0x10] ;  /* 0x0100040000067ab9 */ /* 0x000fe20000000a00 */
[----:B------:R-:W-:Y:S02]  /*0cd0*/  IMAD.U32 R10, RZ, RZ, UR8 ;  /* 0x00000008ff0a7e24 */ /* 0x000fe4000f8e00ff */
[----:B------:R-:W-:-:S02]  /*0ce0*/  IMAD.U32 R6, RZ, RZ, UR6 ;  /* 0x00000006ff067e24 */ /* 0x000fc4000f8e00ff */
[----:B------:R-:W-:Y:S02]  /*0cf0*/  IMAD.U32 R7, RZ, RZ, UR7 ;  /* 0x00000007ff077e24 */ /* 0x000fe4000f8e00ff */
[----:B------:R-:W-:Y:S02]  /*0d00*/  IMAD.U32 R11, RZ, RZ, UR9 ;  /* 0x00000009ff0b7e24 */ /* 0x000fe4000f8e00ff */
[----:B------:R-:W-:Y:S02]  /*0d10*/  IMAD.MOV.U32 R8, RZ, RZ, 0xb4 ;  /* 0x000000b4ff087424 */ /* 0x000fe400078e00ff */
[----:B------:R-:W-:Y:S02]  /*0d20*/  IMAD.MOV.U32 R12, RZ, RZ, 0x1 ;  /* 0x00000001ff0c7424 */ /* 0x000fe400078e00ff */
[----:B------:R-:W-:-:S07]  /*0d30*/  IMAD.MOV.U32 R13, RZ, RZ, RZ ;  /* 0x000000ffff0d7224 */ /* 0x000fce00078e00ff */
[----:B------:R-:W-:-:S07]  /*0d40*/  LEPC R20, `(.L_x_0) ;  /* 0x000000001014794e */ /* 0x000fce0000000000 */
[----:B0----5:R-:W-:Y:S05]  /*0d50*/  CALL.ABS.NOINC R2 ;  /* 0x0000000002007343 */ /* 0x021fea0003c00000 */
.L_x_0:
[----:B------:R-:W-:Y:S01]  /*0d60*/  SHF.R.S32.HI R2, RZ, 0x1f, R25 ;  /* 0x0000001fff027819 */ /* 0x000fe20000011419 */
[----:B------:R-:W-:Y:S05]  /*0d70*/  WARPSYNC.ALL ;  /* 0x0000000000007948 */ /* 0x000fea0003800000 */
[----:B------:R-:W-:Y:S01]  /*0d80*/  BAR.SYNC.DEFER_BLOCKING 0x0 ;  /* 0x0000000000007b1d */ /* 0x000fe20000010000 */
[----:B------:R-:W-:Y:S01]  /*0d90*/  FSETP.NEU.AND P0, PT, R23, R16, PT ;  /* 0x000000101700720b */ /* 0x000fe20003f0d000 */
[----:B------:R-:W-:Y:S01]  /*0da0*/  IMAD.SHL.U32 R7, R24, 0x10, RZ ;  /* 0x0000001018077824 */ /* 0x000fe200078e00ff */
[----:B------:R-:W-:Y:S02]  /*0db0*/  LEA.HI R2, R2, R25, RZ, 0x6 ;  /* 0x0000001902027211 */ /* 0x000fe400078f30ff */
[----:B------:R-:W-:Y:S01]  /*0dc0*/  FSETP.NEU.AND P1, PT, R19, R0, PT ;  /* 0x000000001300720b */ /* 0x000fe20003f2d000 */
[----:B------:R-:W-:Y:S01]  /*0dd0*/  ULDC.64 UR6, c[0x0][0x228] ;  /* 0x00008a0000067ab9 */ /* 0x000fe20000000a00 */
[----:B------:R-:W-:Y:S01]  /*0de0*/  LOP3.LUT R2, R2, 0xffffffc0, RZ, 0xc0, !PT ;  /* 0xffffffc002027812 */ /* 0x000fe200078ec0ff */
[----:B------:R-:W-:Y:S01]  /*0df0*/  ULDC.64 UR8, c[0x0][0x230] ;  /* 0x00008c0000087ab9 */ /* 0x000fe20000000a00 */
[----:B------:R-:W-:-:S02]  /*0e00*/  FSETP.NEU.OR P0, PT, R22, R17, P0 ;  /* 0x000000111600720b */ /* 0x000fc4000070d400 */
[----:B------:R-:W-:Y:S01]  /*0e10*/  FSETP.NEU.OR P1, PT, R18, R9, P1 ;  /* 0x000000091200720b */ /* 0x000fe20000f2d400 */
[----:B------:R-:W-:Y:S01]  /*0e20*/  IMAD.IADD R2, R25, 0x1, -R2 ;  /* 0x0000000119027824 */ /* 0x000fe200078e0a02 */
[----:B------:R-:W-:Y:S02]  /*0e30*/  FSETP.NEU.AND P2, PT, R32, R34, PT ;  /* 0x000000222000720b */ /* 0x000fe40003f4d000 */
[----:B------:R-:W-:Y:S02]  /*0e40*/  SEL R0, RZ, 0xffffffff, !P0 ;  /* 0xffffffffff007807 */ /* 0x000fe40004000000 */
[----:B------:R-:W-:Y:S02]  /*0e50*/  FSETP.NEU.AND P0, PT, R27, R31, PT ;  /* 0x0000001f1b00720b */ /* 0x000fe40003f0d000 */
[----:B------:R-:W-:Y:S02]  /*0e60*/  ISETP.GT.AND P1, PT, R2, 0x2f, P1 ;  /* 0x0000002f0200780c */ /* 0x000fe40000f24270 */
[----:B------:R-:W-:-:S02]  /*0e70*/  FSETP.NEU.OR P2, PT, R30, R33, P2 ;  /* 0x000000211e00720b */ /* 0x000fc4000174d400 */
[----:B------:R-:W-:Y:S02]  /*0e80*/  FSETP.NEU.OR P0, PT, R29, R28, P0 ;  /* 0x0000001c1d00720b */ /* 0x000fe4000070d400 */
[----:B------:R-:W-:Y:S02]  /*0e90*/  @P6 SEL R0, RZ, 0xffffffff, !P1 ;  /* 0xffffffffff006807 */ /* 0x000fe40004800000 */
[----:B------:R-:W-:Y:S02]  /*0ea0*/  @!P4 SEL R0, RZ, 0xffffffff, !P2 ;  /* 0xffffffffff00c807 */ /* 0x000fe40005000000 */
[----:B------:R-:W-:Y:S02]  /*0eb0*/  @!P5 SEL R0, RZ, 0xffffffff, !P0 ;  /* 0xffffffffff00d807 */ /* 0x000fe40004000000 */
[----:B------:R-:W-:Y:S02]  /*0ec0*/  SHF.R.S32.HI R6, RZ, 0x1f, R25 ;  /* 0x0000001fff067819 */ /* 0x000fe40000011419 */
[----:B------:R-:W-:-:S02]  /*0ed0*/  LOP3.LUT R0, R0, 0x1, RZ, 0xc0, !PT ;  /* 0x0000000100007812 */ /* 0x000fc400078ec0ff */
[C---:B------:R-:W-:Y:S02]  /*0ee0*/  LEA R2, P1, R25.reuse, UR6, 0x2 ;  /* 0x0000000619027c11 */ /* 0x040fe4000f8210ff */
[----:B------:R-:W-:Y:S02]  /*0ef0*/  ISETP.NE.U32.AND P0, PT, R0, 0x1, PT ;  /* 0x000000010000780c */ /* 0x000fe40003f05070 */
[----:B------:R-:W-:Y:S02]  /*0f00*/  LEA R4, P2, R14, UR8, 0x2 ;  /* 0x000000080e047c11 */ /* 0x000fe4000f8410ff */
[----:B------:R-:W-:Y:S02]  /*0f10*/  LEA.HI.X R3, R25, UR7, R6, 0x2, P1 ;  /* 0x0000000719037c11 */ /* 0x000fe400088f1406 */
[----:B-----5:R-:W-:Y:S02]  /*0f20*/  FSEL R9, R26, RZ, P0 ;  /* 0x000000ff1a097208 */ /* 0x020fe40000000000 */
[----:B------:R-:W-:-:S03]  /*0f30*/  LEA.HI.X R5, R14, UR9, R15, 0x2, P2 ;  /* 0x000000090e057c11 */ /* 0x000fc600090f140f */
[----:B------:R0:W-:Y:S01]  /*0f40*/  @!P3 STG.E desc[UR4][R2.64], R9 ;  /* 0x000000090200b986 */ /* 0x0001e2000c101904 */
[----:B------:R-:W-:Y:S01]  /*0f50*/  IMAD.WIDE R4, R7, 0x4, R4 ;  /* 0x0000000407047825 */ /* 0x000fe200078e0204 */
[----:B------:R-:W-:Y:S06]  /*0f60*/  @P3 EXIT ;  /* 0x000000000000394d */ /* 0x000fec0003800000 */
[----:B------:R-:W-:Y:S01]  /*0f70*/  REDG.E.ADD.F32.FTZ.RN.STRONG.GPU desc[UR4][R4.64], R9 ;  /* 0x00000009040079a6 */ /* 0x000fe2000c10f384 */
[----:B------:R-:W-:Y:S05]  /*0f80*/  EXIT ;  /* 0x000000000000794d */ /* 0x000fea0003800000 */
.L_x_1:
[----:B------:R-:W-:-:S00]  /*0f90*/  BRA `(.L_x_1) ;  /* 0xfffffffc00fc7947 */ /* 0x000fc0000383ffff */
[----:B------:R-:W-:-:S00]  /*0fa0*/  NOP ;  /* 0x0000000000007918 */ /* 0x000fc00000000000 */
        /* <DEDUP_REMOVED lines=13> */
.L_x_2:


//--------------------- .nv.global.init           --------------------------
	.section	.nv.global.init,"aw",@progbits
.nv.global.init:
	.type		assertFunc_0,@object
	.size		assertFunc_0,(_$_str - assertFunc_0)
assertFunc_0:
        /*0000*/ 	.byte	0x75, 0x6e, 0x6b, 0x6e, 0x6f, 0x77, 0x6e, 0x00
	.type		_$_str,@object
	.size		_$_str,(assertMessage_0 - _$_str)
_$_str:
        /*0008*/ 	.byte	0x5f, 0x5f, 0x43, 0x55, 0x44, 0x41, 0x5f, 0x46, 0x54, 0x5a, 0x00
	.type		assertMessage_0,@object
	.size		assertMessage_0,(assertFile_0 - assertMessage_0)
assertMessage_0:
        /*0013*/ 	.byte	0x69, 0x6e, 0x64, 0x65, 0x78, 0x20, 0x6f, 0x75, 0x74, 0x20, 0x6f, 0x66, 0x20, 0x62, 0x6f, 0x75
        /*0023*/ 	.byte	0x6e, 0x64, 0x73, 0x3a, 0x20, 0x30, 0x20, 0x3c, 0x3d, 0x20, 0x74, 0x6d, 0x70, 0x31, 0x35, 0x32
        /*0033*/ 	.byte	0x20, 0x3c, 0x20, 0x31, 0x36, 0x00
	.type		assertFile_0,@object
	.size		assertFile_0,(.L_1 - assertFile_0)
assertFile_0:
        /*0039*/ 	.byte	0x69, 0x6e, 0x64, 0x75, 0x63, 0x74, 0x6f, 0x72, 0x5f, 0x63, 0x61, 0x63, 0x68, 0x65, 0x2f, 0x63
        /*0049*/ 	.byte	0x6a, 0x2f, 0x63, 0x63, 0x6a, 0x32, 0x76, 0x62, 0x6b, 0x65, 0x71, 0x6d, 0x70, 0x6b, 0x34, 0x79
        /*0059*/ 	.byte	0x70, 0x6d, 0x33, 0x35, 0x68, 0x74, 0x67, 0x62, 0x76, 0x74, 0x61, 0x36, 0x61, 0x74, 0x66, 0x34
        /*0069*/ 	.byte	0x32, 0x6e, 0x36, 0x33, 0x61, 0x64, 0x63, 0x68, 0x64, 0x68, 0x6a, 0x70, 0x71, 0x72, 0x77, 0x68
        /*0079*/ 	.byte	0x75, 0x37, 0x6a, 0x73, 0x69, 0x66, 0x2e, 0x70, 0x79, 0x00
.L_1:


//--------------------- .nv.constant0.triton_poi_fused__to_copy_cat_index_put_lift_fresh_scatter_add_2 --------------------------
	.section	.nv.constant0.triton_poi_fused__to_copy_cat_index_put_lift_fresh_scatter_add_2,"a",@progbits
	.sectionflags	@""
	.align	4
.nv.constant0.triton_poi_fused__to_copy_cat_index_put_lift_fresh_scatter_add_2:
	.zero		572


//--------------------- SYMBOLS --------------------------

	.type		__assertfail,@function
